//
// Generated by NVIDIA NVVM Compiler
//
// Compiler Build ID: CL-36424714
// Cuda compilation tools, release 13.0, V13.0.88
// Based on NVVM 20.0.0
//

.version 9.0
.target sm_100
.address_size 64

	// .globl	_Z18ReadConstantMemoryv
.extern .func  (.param .b32 func_retval0) vprintf
(
	.param .b64 vprintf_param_0,
	.param .b64 vprintf_param_1
)
;
.const .align 4 .u32 cFoo;
.global .align 4 .u32 dFoo = 42;
.global .align 1 .b8 $str[37] = {71, 80, 85, 58, 32, 82, 101, 97, 100, 105, 110, 103, 32, 99, 111, 110, 115, 116, 97, 110, 116, 32, 109, 101, 109, 111, 114, 121, 32, 45, 45, 62, 32, 37, 120, 10};
.global .align 1 .b8 $str$1[38] = {71, 80, 85, 58, 32, 82, 101, 97, 100, 105, 110, 103, 32, 103, 108, 111, 98, 97, 108, 32, 109, 101, 109, 111, 114, 121, 32, 45, 45, 62, 32, 37, 100, 32, 37, 120, 10};

.visible .entry _Z18ReadConstantMemoryv()
{
	.local .align 8 .b8 	__local_depot0[8];
	.reg .b64 	%SP;
	.reg .b64 	%SPL;
	.reg .b32 	%r<4>;
	.reg .b64 	%rd<5>;

	mov.u64 	%SPL, __local_depot0;
	cvta.local.u64 	%SP, %SPL;
	add.u64 	%rd1, %SP, 0;
	add.u64 	%rd2, %SPL, 0;
	ld.const.u32 	%r1, [cFoo];
	st.local.u32 	[%rd2], %r1;
	mov.u64 	%rd3, $str;
	cvta.global.u64 	%rd4, %rd3;
	{ // callseq 0, 0
	.param .b64 param0;
	st.param.b64 	[param0], %rd4;
	.param .b64 param1;
	st.param.b64 	[param1], %rd1;
	.param .b32 retval0;
	call.uni (retval0), 
	vprintf, 
	(
	param0, 
	param1
	);
	ld.param.b32 	%r2, [retval0];
	} // callseq 0
	ret;

}
	// .globl	_Z16ReadGlobalMemoryPKi
.visible .entry _Z16ReadGlobalMemoryPKi(
	.param .u64 .ptr .align 1 _Z16ReadGlobalMemoryPKi_param_0
)
{
	.local .align 8 .b8 	__local_depot1[8];
	.reg .b64 	%SP;
	.reg .b64 	%SPL;
	.reg .b32 	%r<5>;
	.reg .b64 	%rd<7>;

	mov.u64 	%SPL, __local_depot1;
	cvta.local.u64 	%SP, %SPL;
	ld.param.u64 	%rd1, [_Z16ReadGlobalMemoryPKi_param_0];
	cvta.to.global.u64 	%rd2, %rd1;
	add.u64 	%rd3, %SP, 0;
	add.u64 	%rd4, %SPL, 0;
	ld.global.nc.u32 	%r1, [%rd2];
	mov.b32 	%r2, 42;
	st.local.v2.u32 	[%rd4], {%r2, %r1};
	mov.u64 	%rd5, $str$1;
	cvta.global.u64 	%rd6, %rd5;
	{ // callseq 1, 0
	.param .b64 param0;
	st.param.b64 	[param0], %rd6;
	.param .b64 param1;
	st.param.b64 	[param1], %rd3;
	.param .b32 retval0;
	call.uni (retval0), 
	vprintf, 
	(
	param0, 
	param1
	);
	ld.param.b32 	%r3, [retval0];
	} // callseq 1
	ret;

}
	// .globl	_Z17WriteGlobalMemoryPi
.visible .entry _Z17WriteGlobalMemoryPi(
	.param .u64 .ptr .align 1 _Z17WriteGlobalMemoryPi_param_0
)
{
	.reg .b32 	%r<2>;
	.reg .b64 	%rd<3>;

	ld.param.u64 	%rd1, [_Z17WriteGlobalMemoryPi_param_0];
	cvta.to.global.u64 	%rd2, %rd1;
	mov.b32 	%r1, 1764;
	st.global.u32 	[%rd2], %r1;
	ret;

}


// ===== COMPILED SASS (sm_100) =====

	.target	sm_100

	.elftype	@"ET_EXEC"


//--------------------- .note.nv.tkinfo           --------------------------
	.section	.note.nv.tkinfo,"",@"SHT_NOTE"
	.sectionflags	@"SHF_NOTE_NV_TKINFO"
	.tkinfo
        /*0018*/ 	.word	0x00000002
        /*0030*/ 	.string	""
        /*0030*/ 	.string	"ptxas"
        /*0030*/ 	.string	"Cuda compilation tools, release 13.0, V13.0.88"
        /*0030*/ 	.string	"Build cuda_13.0.r13.0/compiler.36424714_0"
        /*0030*/ 	.string	"-arch sm_100 -m 64 "



//--------------------- .note.nv.cuinfo           --------------------------
	.section	.note.nv.cuinfo,"",@"SHT_NOTE"
	.sectionflags	@"SHF_NOTE_NV_CUINFO"
        /*0018*/ 	.short	0x0002
        /*001a*/ 	.short	0x0064
        /*001c*/ 	.short	0x0082
	.zero		2


//--------------------- .nv.info                  --------------------------
	.section	.nv.info,"",@"SHT_CUDA_INFO"
	.align	4


	//----- nvinfo : EIATTR_REGCOUNT
	.align		4
        /*0000*/ 	.byte	0x04, 0x2f
        /*0002*/ 	.short	(.L_5 - .L_4)
	.align		4
.L_4:
        /*0004*/ 	.word	index@(_Z18ReadConstantMemoryv)
        /*0008*/ 	.word	0x00000018


	//----- nvinfo : EIATTR_FRAME_SIZE
	.align		4
.L_5:
        /*000c*/ 	.byte	0x04, 0x11
        /*000e*/ 	.short	(.L_7 - .L_6)
	.align		4
.L_6:
        /*0010*/ 	.word	index@(_Z18ReadConstantMemoryv)
        /*0014*/ 	.word	0x00000008


	//----- nvinfo : EIATTR_REGCOUNT
	.align		4
.L_7:
        /*0018*/ 	.byte	0x04, 0x2f
        /*001a*/ 	.short	(.L_9 - .L_8)
	.align		4
.L_8:
        /*001c*/ 	.word	index@(_Z16ReadGlobalMemoryPKi)
        /*0020*/ 	.word	0x00000018


	//----- nvinfo : EIATTR_FRAME_SIZE
	.align		4
.L_9:
        /*0024*/ 	.byte	0x04, 0x11
        /*0026*/ 	.short	(.L_11 - .L_10)
	.align		4
.L_10:
        /*0028*/ 	.word	index@(_Z16ReadGlobalMemoryPKi)
        /*002c*/ 	.word	0x00000008


	//----- nvinfo : EIATTR_REGCOUNT
	.align		4
.L_11:
        /*0030*/ 	.byte	0x04, 0x2f
        /*0032*/ 	.short	(.L_13 - .L_12)
	.align		4
.L_12:
        /*0034*/ 	.word	index@(_Z17WriteGlobalMemoryPi)
        /*0038*/ 	.word	0x00000008


	//----- nvinfo : EIATTR_FRAME_SIZE
	.align		4
.L_13:
        /*003c*/ 	.byte	0x04, 0x11
        /*003e*/ 	.short	(.L_15 - .L_14)
	.align		4
.L_14:
        /*0040*/ 	.word	index@(_Z17WriteGlobalMemoryPi)
        /*0044*/ 	.word	0x00000000


	//----- nvinfo : EIATTR_MIN_STACK_SIZE
	.align		4
.L_15:
        /*0048*/ 	.byte	0x04, 0x12
        /*004a*/ 	.short	(.L_17 - .L_16)
	.align		4
.L_16:
        /*004c*/ 	.word	index@(_Z17WriteGlobalMemoryPi)
        /*0050*/ 	.word	0x00000000


	//----- nvinfo : EIATTR_MIN_STACK_SIZE
	.align		4
.L_17:
        /*0054*/ 	.byte	0x04, 0x12
        /*0056*/ 	.short	(.L_19 - .L_18)
	.align		4
.L_18:
        /*0058*/ 	.word	index@(_Z16ReadGlobalMemoryPKi)
        /*005c*/ 	.word	0x00000008


	//----- nvinfo : EIATTR_MIN_STACK_SIZE
	.align		4
.L_19:
        /*0060*/ 	.byte	0x04, 0x12
        /*0062*/ 	.short	(.L_21 - .L_20)
	.align		4
.L_20:
        /*0064*/ 	.word	index@(_Z18ReadConstantMemoryv)
        /*0068*/ 	.word	0x00000008
.L_21:


//--------------------- .nv.compat                --------------------------
	.section	.nv.compat,"",@"SHT_CUDA_COMPAT_INFO"
	.align	4
        /*0000*/ 	.byte	0x02, 0x09, 0x00, 0x00, 0x02, 0x02, 0x01, 0x00, 0x02, 0x05, 0x05, 0x00, 0x03, 0x07, 0x01, 0x01
        /*0010*/ 	.byte	0x02, 0x03, 0x00, 0x00, 0x02, 0x06, 0x01, 0x00, 0x04, 0x0b, 0x08, 0x00, 0x09, 0x00, 0x00, 0x00
        /*0020*/ 	.byte	0x00, 0x00, 0x00, 0x00


//--------------------- .nv.info._Z17WriteGlobalMemoryPi --------------------------
	.section	.nv.info._Z17WriteGlobalMemoryPi,"",@"SHT_CUDA_INFO"
	.sectionflags	@""
	.align	4


	//----- nvinfo : EIATTR_CUDA_API_VERSION
	.align		4
        /*0000*/ 	.byte	0x04, 0x37
        /*0002*/ 	.short	(.L_23 - .L_22)
.L_22:
        /*0004*/ 	.word	0x00000082


	//----- nvinfo : EIATTR_KPARAM_INFO
	.align		4
.L_23:
        /*0008*/ 	.byte	0x04, 0x17
        /*000a*/ 	.short	(.L_25 - .L_24)
.L_24:
        /*000c*/ 	.word	0x00000000
        /*0010*/ 	.short	0x0000
        /*0012*/ 	.short	0x0000
        /*0014*/ 	.byte	0x00, 0xf5, 0x21, 0x00


	//----- nvinfo : EIATTR_SPARSE_MMA_MASK
	.align		4
.L_25:
        /*0018*/ 	.byte	0x03, 0x50
        /*001a*/ 	.short	0x0000


	//----- nvinfo : EIATTR_MAXREG_COUNT
	.align		4
        /*001c*/ 	.byte	0x03, 0x1b
        /*001e*/ 	.short	0x00ff


	//----- nvinfo : EIATTR_MERCURY_ISA_VERSION
	.align		4
        /*0020*/ 	.byte	0x03, 0x5f
        /*0022*/ 	.short	0x0101


	//----- nvinfo : EIATTR_VRC_CTA_INIT_COUNT
	.align		4
        /*0024*/ 	.byte	0x02, 0x4a
	.zero		1
	.zero		1


	//----- nvinfo : EIATTR_EXIT_INSTR_OFFSETS
	.align		4
        /*0028*/ 	.byte	0x04, 0x1c
        /*002a*/ 	.short	(.L_27 - .L_26)


	//   ....[0]....
.L_26:
        /*002c*/ 	.word	0x00000050


	//----- nvinfo : EIATTR_CBANK_PARAM_SIZE
	.align		4
.L_27:
        /*0030*/ 	.byte	0x03, 0x19
        /*0032*/ 	.short	0x0008


	//----- nvinfo : EIATTR_PARAM_CBANK
	.align		4
        /*0034*/ 	.byte	0x04, 0x0a
        /*0036*/ 	.short	(.L_29 - .L_28)
	.align		4
.L_28:
        /*0038*/ 	.word	index@(.nv.constant0._Z17WriteGlobalMemoryPi)
        /*003c*/ 	.short	0x0380
        /*003e*/ 	.short	0x0008


	//----- nvinfo : EIATTR_SW_WAR
	.align		4
.L_29:
        /*0040*/ 	.byte	0x04, 0x36
        /*0042*/ 	.short	(.L_31 - .L_30)
.L_30:
        /*0044*/ 	.word	0x00000008
.L_31:


//--------------------- .nv.info._Z16ReadGlobalMemoryPKi --------------------------
	.section	.nv.info._Z16ReadGlobalMemoryPKi,"",@"SHT_CUDA_INFO"
	.sectionflags	@""
	.align	4


	//----- nvinfo : EIATTR_CUDA_API_VERSION
	.align		4
        /*0000*/ 	.byte	0x04, 0x37
        /*0002*/ 	.short	(.L_33 - .L_32)
.L_32:
        /*0004*/ 	.word	0x00000082


	//----- nvinfo : EIATTR_KPARAM_INFO
	.align		4
.L_33:
        /*0008*/ 	.byte	0x04, 0x17
        /*000a*/ 	.short	(.L_35 - .L_34)
.L_34:
        /*000c*/ 	.word	0x00000000
        /*0010*/ 	.short	0x0000
        /*0012*/ 	.short	0x0000
        /*0014*/ 	.byte	0x00, 0xf5, 0x21, 0x00


	//----- nvinfo : EIATTR_SPARSE_MMA_MASK
	.align		4
.L_35:
        /*0018*/ 	.byte	0x03, 0x50
        /*001a*/ 	.short	0x0000


	//----- nvinfo : EIATTR_MAXREG_COUNT
	.align		4
        /*001c*/ 	.byte	0x03, 0x1b
        /*001e*/ 	.short	0x00ff


	//----- nvinfo : EIATTR_EXTERNS
	.align		4
        /*0020*/ 	.byte	0x04, 0x0f
        /*0022*/ 	.short	(.L_37 - .L_36)


	//   ....[0]....
	.align		4
.L_36:
        /*0024*/ 	.word	index@(vprintf)


	//----- nvinfo : EIATTR_MERCURY_ISA_VERSION
	.align		4
.L_37:
        /*0028*/ 	.byte	0x03, 0x5f
        /*002a*/ 	.short	0x0101


	//----- nvinfo : EIATTR_VRC_CTA_INIT_COUNT
	.align		4
        /*002c*/ 	.byte	0x02, 0x4a
	.zero		1
	.zero		1


	//----- nvinfo : EIATTR_SYSCALL_OFFSETS
	.align		4
        /*0030*/ 	.byte	0x04, 0x46
        /*0032*/ 	.short	(.L_39 - .L_38)


	//   ....[0]....
.L_38:
        /*0034*/ 	.word	0x00000110


	//----- nvinfo : EIATTR_EXIT_INSTR_OFFSETS
	.align		4
.L_39:
        /*0038*/ 	.byte	0x04, 0x1c
        /*003a*/ 	.short	(.L_41 - .L_40)


	//   ....[0]....
.L_40:
        /*003c*/ 	.word	0x00000120


	//----- nvinfo : EIATTR_CBANK_PARAM_SIZE
	.align		4
.L_41:
        /*0040*/ 	.byte	0x03, 0x19
        /*0042*/ 	.short	0x0008


	//----- nvinfo : EIATTR_PARAM_CBANK
	.align		4
        /*0044*/ 	.byte	0x04, 0x0a
        /*0046*/ 	.short	(.L_43 - .L_42)
	.align		4
.L_42:
        /*0048*/ 	.word	index@(.nv.constant0._Z16ReadGlobalMemoryPKi)
        /*004c*/ 	.short	0x0380
        /*004e*/ 	.short	0x0008


	//----- nvinfo : EIATTR_SW_WAR
	.align		4
.L_43:
        /*0050*/ 	.byte	0x04, 0x36
        /*0052*/ 	.short	(.L_45 - .L_44)
.L_44:
        /*0054*/ 	.word	0x00000008
.L_45:


//--------------------- .nv.info._Z18ReadConstantMemoryv --------------------------
	.section	.nv.info._Z18ReadConstantMemoryv,"",@"SHT_CUDA_INFO"
	.sectionflags	@""
	.align	4


	//----- nvinfo : EIATTR_CUDA_API_VERSION
	.align		4
        /*0000*/ 	.byte	0x04, 0x37
        /*0002*/ 	.short	(.L_47 - .L_46)
.L_46:
        /*0004*/ 	.word	0x00000082


	//----- nvinfo : EIATTR_SPARSE_MMA_MASK
	.align		4
.L_47:
        /*0008*/ 	.byte	0x03, 0x50
        /*000a*/ 	.short	0x0000


	//----- nvinfo : EIATTR_MAXREG_COUNT
	.align		4
        /*000c*/ 	.byte	0x03, 0x1b
        /*000e*/ 	.short	0x00ff


	//----- nvinfo : EIATTR_EXTERNS
	.align		4
        /*0010*/ 	.byte	0x04, 0x0f
        /*0012*/ 	.short	(.L_49 - .L_48)


	//   ....[0]....
	.align		4
.L_48:
        /*0014*/ 	.word	index@(vprintf)


	//----- nvinfo : EIATTR_MERCURY_ISA_VERSION
	.align		4
.L_49:
        /*0018*/ 	.byte	0x03, 0x5f
        /*001a*/ 	.short	0x0101


	//----- nvinfo : EIATTR_VRC_CTA_INIT_COUNT
	.align		4
        /*001c*/ 	.byte	0x02, 0x4a
	.zero		1
	.zero		1


	//----- nvinfo : EIATTR_SYSCALL_OFFSETS
	.align		4
        /*0020*/ 	.byte	0x04, 0x46
        /*0022*/ 	.short	(.L_51 - .L_50)


	//   ....[0]....
.L_50:
        /*0024*/ 	.word	0x000000e0


	//----- nvinfo : EIATTR_EXIT_INSTR_OFFSETS
	.align		4
.L_51:
        /*0028*/ 	.byte	0x04, 0x1c
        /*002a*/ 	.short	(.L_53 - .L_52)


	//   ....[0]....
.L_52:
        /*002c*/ 	.word	0x000000f0


	//----- nvinfo : EIATTR_SW_WAR
	.align		4
.L_53:
        /*0030*/ 	.byte	0x04, 0x36
        /*0032*/ 	.short	(.L_55 - .L_54)
.L_54:
        /*0034*/ 	.word	0x00000008
.L_55:


//--------------------- .nv.callgraph             --------------------------
	.section	.nv.callgraph,"",@"SHT_CUDA_CALLGRAPH"
	.align	4
	.sectionentsize	8
	.align		4
        /*0000*/ 	.word	0x00000000
	.align		4
        /*0004*/ 	.word	0xffffffff
	.align		4
        /*0008*/ 	.word	index@(_Z16ReadGlobalMemoryPKi)
	.align		4
        /*000c*/ 	.word	index@(vprintf)
	.align		4
        /*0010*/ 	.word	index@(_Z18ReadConstantMemoryv)
	.align		4
        /*0014*/ 	.word	index@(vprintf)
	.align		4
        /*0018*/ 	.word	0x00000000
	.align		4
        /*001c*/ 	.word	0xfffffffe
	.align		4
        /*0020*/ 	.word	0x00000000
	.align		4
        /*0024*/ 	.word	0xfffffffd
	.align		4
        /*0028*/ 	.word	0x00000000
	.align		4
        /*002c*/ 	.word	0xfffffffc


//--------------------- .nv.constant3             --------------------------
	.section	.nv.constant3,"a",@progbits
	.align	4
.nv.constant3:
	.type		cFoo,@object
	.size		cFoo,(.L_0 - cFoo)
cFoo:
	.zero		4
.L_0:


//--------------------- .nv.constant4             --------------------------
	.section	.nv.constant4,"a",@progbits
	.align	8
	.align		8
.nv.constant4:
        /*0000*/ 	.dword	dFoo
	.align		8
        /*0008*/ 	.dword	$str
	.align		8
        /*0010*/ 	.dword	$str$1
	.align		8
        /*0018*/ 	.dword	vprintf


//--------------------- .text._Z17WriteGlobalMemoryPi --------------------------
	.section	.text._Z17WriteGlobalMemoryPi,"ax",@progbits
	.align	128
        .global         _Z17WriteGlobalMemoryPi
        .type           _Z17WriteGlobalMemoryPi,@function
        .size           _Z17WriteGlobalMemoryPi,(.L_x_5 - _Z17WriteGlobalMemoryPi)
        .other          _Z17WriteGlobalMemoryPi,@"STO_CUDA_ENTRY STV_DEFAULT"
_Z17WriteGlobalMemoryPi:
.text._Z17WriteGlobalMemoryPi:
[----:B------:R-:W-:Y:S08]  /*0000*/  LDC R1, c[0x0][0x37c] ;  /* 0x0000df00ff017b82 */ /* 0x000ff00000000800 */
[----:B------:R-:W0:Y:S01]  /*0010*/  LDC.64 R2, c[0x0][0x380] ;  /* 0x0000e000ff027b82 */ /* 0x000e220000000a00 */
[----:B------:R-:W0:Y:S01]  /*0020*/  LDCU.64 UR4, c[0x0][0x358] ;  /* 0x00006b00ff0477ac */ /* 0x000e220008000a00 */
[----:B------:R-:W-:-:S05]  /*0030*/  HFMA2 R5, -RZ, RZ, 0, 0.0001051425933837890625 ;  /* 0x000006e4ff057431 */ /* 0x000fca00000001ff */
[----:B0-----:R-:W-:Y:S01]  /*0040*/  STG.E desc[UR4][R2.64], R5 ;  /* 0x0000000502007986 */ /* 0x001fe2000c101904 */
[----:B------:R-:W-:Y:S05]  /*0050*/  EXIT ;  /* 0x000000000000794d */ /* 0x000fea0003800000 */
.L_x_0:
[----:B------:R-:W-:-:S00]  /*0060*/  BRA `(.L_x_0) ;  /* 0xfffffffc00fc7947 */ /* 0x000fc0000383ffff */
[----:B------:R-:W-:-:S00]  /*0070*/  NOP ;  /* 0x0000000000007918 */ /* 0x000fc00000000000 */
        /* <DEDUP_REMOVED lines=8> */
.L_x_5:


//--------------------- .text._Z16ReadGlobalMemoryPKi --------------------------
	.section	.text._Z16ReadGlobalMemoryPKi,"ax",@progbits
	.align	128
        .global         _Z16ReadGlobalMemoryPKi
        .type           _Z16ReadGlobalMemoryPKi,@function
        .size           _Z16ReadGlobalMemoryPKi,(.L_x_6 - _Z16ReadGlobalMemoryPKi)
        .other          _Z16ReadGlobalMemoryPKi,@"STO_CUDA_ENTRY STV_DEFAULT"
_Z16ReadGlobalMemoryPKi:
.text._Z16ReadGlobalMemoryPKi:
[----:B------:R-:W0:Y:S08]  /*0000*/  LDC R1, c[0x0][0x37c] ;  /* 0x0000df00ff017b82 */ /* 0x000e300000000800 */
[----:B------:R-:W1:Y:S01]  /*0010*/  LDC.64 R2, c[0x0][0x380] ;  /* 0x0000e000ff027b82 */ /* 0x000e620000000a00 */
[----:B------:R-:W1:Y:S01]  /*0020*/  LDCU.64 UR4, c[0x0][0x358] ;  /* 0x00006b00ff0477ac */ /* 0x000e620008000a00 */
[----:B0-----:R-:W-:-:S02]  /*0030*/  VIADD R1, R1, 0xfffffff8 ;  /* 0xfffffff801017836 */ /* 0x001fc40000000000 */
[----:B------:R-:W-:Y:S01]  /*0040*/  IMAD.MOV.U32 R10, RZ, RZ, 0x2a ;  /* 0x0000002aff0a7424 */ /* 0x000fe200078e00ff */
[----:B------:R-:W0:Y:S01]  /*0050*/  LDCU.64 UR6, c[0x4][0x10] ;  /* 0x01000200ff0677ac */ /* 0x000e220008000a00 */
[----:B-1----:R-:W2:Y:S01]  /*0060*/  LDG.E.CONSTANT R11, desc[UR4][R2.64] ;  /* 0x00000004020b7981 */ /* 0x002ea2000c1e9900 */
[----:B------:R-:W-:Y:S01]  /*0070*/  MOV R0, 0x18 ;  /* 0x0000001800007802 */ /* 0x000fe20000000f00 */
[----:B------:R-:W1:Y:S01]  /*0080*/  LDCU UR4, c[0x0][0x2f8] ;  /* 0x00005f00ff0477ac */ /* 0x000e620008000800 */
[----:B0-----:R-:W-:Y:S01]  /*0090*/  MOV R4, UR6 ;  /* 0x0000000600047c02 */ /* 0x001fe20008000f00 */
[----:B------:R-:W-:Y:S01]  /*00a0*/  IMAD.U32 R5, RZ, RZ, UR7 ;  /* 0x00000007ff057e24 */ /* 0x000fe2000f8e00ff */
[----:B------:R0:W3:Y:S01]  /*00b0*/  LDC.64 R8, c[0x4][R0] ;  /* 0x0100000000087b82 */ /* 0x0000e20000000a00 */
[----:B------:R-:W4:Y:S01]  /*00c0*/  LDCU UR5, c[0x0][0x2fc] ;  /* 0x00005f80ff0577ac */ /* 0x000f220008000800 */
[----:B-1----:R-:W-:-:S04]  /*00d0*/  IADD3 R6, P0, PT, R1, UR4, RZ ;  /* 0x0000000401067c10 */ /* 0x002fc8000ff1e0ff */
[----:B----4-:R-:W-:Y:S01]  /*00e0*/  IADD3.X R7, PT, PT, RZ, UR5, RZ, P0, !PT ;  /* 0x00000005ff077c10 */ /* 0x010fe200087fe4ff */
[----:B--23--:R0:W-:Y:S08]  /*00f0*/  STL.64 [R1], R10 ;  /* 0x0000000a01007387 */ /* 0x00c1f00000100a00 */
[----:B------:R-:W-:-:S07]  /*0100*/  LEPC R20, `(.L_x_1) ;  /* 0x000000001014794e */ /* 0x000fce0000000000 */
[----:B0-----:R-:W-:Y:S05]  /*0110*/  CALL.ABS.NOINC R8 ;  /* 0x0000000008007343 */ /* 0x001fea0003c00000 */
.L_x_1:
[----:B------:R-:W-:Y:S05]  /*0120*/  EXIT ;  /* 0x000000000000794d */ /* 0x000fea0003800000 */
.L_x_2:
        /* <DEDUP_REMOVED lines=13> */
.L_x_6:


//--------------------- .text._Z18ReadConstantMemoryv --------------------------
	.section	.text._Z18ReadConstantMemoryv,"ax",@progbits
	.align	128
        .global         _Z18ReadConstantMemoryv
        .type           _Z18ReadConstantMemoryv,@function
        .size           _Z18ReadConstantMemoryv,(.L_x_7 - _Z18ReadConstantMemoryv)
        .other          _Z18ReadConstantMemoryv,@"STO_CUDA_ENTRY STV_DEFAULT"
_Z18ReadConstantMemoryv:
.text._Z18ReadConstantMemoryv:
[----:B------:R-:W0:Y:S08]  /*0000*/  LDC R1, c[0x0][0x37c] ;  /* 0x0000df00ff017b82 */ /* 0x000e300000000800 */
[----:B------:R-:W1:Y:S01]  /*0010*/  LDC R8, c[0x3][RZ] ;  /* 0x00c00000ff087b82 */ /* 0x000e620000000800 */
[----:B0-----:R-:W-:Y:S01]  /*0020*/  VIADD R1, R1, 0xfffffff8 ;  /* 0xfffffff801017836 */ /* 0x001fe20000000000 */
[----:B------:R-:W-:Y:S01]  /*0030*/  MOV R0, 0x18 ;  /* 0x0000001800007802 */ /* 0x000fe20000000f00 */
[----:B------:R-:W0:Y:S01]  /*0040*/  LDCU UR4, c[0x0][0x2f8] ;  /* 0x00005f00ff0477ac */ /* 0x000e220008000800 */
[----:B------:R-:W2:Y:S04]  /*0050*/  LDCU.64 UR6, c[0x4][0x8] ;  /* 0x01000100ff0677ac */ /* 0x000ea80008000a00 */
[----:B------:R3:W4:Y:S01]  /*0060*/  LDC.64 R2, c[0x4][R0] ;  /* 0x0100000000027b82 */ /* 0x0007220000000a00 */
[----:B------:R-:W5:Y:S01]  /*0070*/  LDCU UR5, c[0x0][0x2fc] ;  /* 0x00005f80ff0577ac */ /* 0x000f620008000800 */
[----:B0-----:R-:W-:Y:S01]  /*0080*/  IADD3 R6, P0, PT, R1, UR4, RZ ;  /* 0x0000000401067c10 */ /* 0x001fe2000ff1e0ff */
[----:B-1----:R3:W-:Y:S01]  /*0090*/  STL [R1], R8 ;  /* 0x0000000801007387 */ /* 0x0027e20000100800 */
[----:B--2---:R-:W-:Y:S01]  /*00a0*/  IMAD.U32 R4, RZ, RZ, UR6 ;  /* 0x00000006ff047e24 */ /* 0x004fe2000f8e00ff */
[----:B------:R-:W-:-:S02]  /*00b0*/  MOV R5, UR7 ;  /* 0x0000000700057c02 */ /* 0x000fc40008000f00 */
[----:B-----5:R-:W-:-:S08]  /*00c0*/  IMAD.X R7, RZ, RZ, UR5, P0 ;  /* 0x00000005ff077e24 */ /* 0x020fd000080e06ff */
[----:B------:R-:W-:-:S07]  /*00d0*/  LEPC R20, `(.L_x_3) ;  /* 0x000000001014794e */ /* 0x000fce0000000000 */
[----:B---34-:R-:W-:Y:S05]  /*00e0*/  CALL.ABS.NOINC R2 ;  /* 0x0000000002007343 */ /* 0x018fea0003c00000 */
.L_x_3:
[----:B------:R-:W-:Y:S05]  /*00f0*/  EXIT ;  /* 0x000000000000794d */ /* 0x000fea0003800000 */
.L_x_4:
        /* <DEDUP_REMOVED lines=16> */
.L_x_7:


//--------------------- .nv.global.init           --------------------------
	.section	.nv.global.init,"aw",@progbits
	.align	4
.nv.global.init:
	.type		dFoo,@object
	.size		dFoo,($str - dFoo)
dFoo:
        /*0000*/ 	.byte	0x2a, 0x00, 0x00, 0x00
	.type		$str,@object
	.size		$str,($str$1 - $str)
$str:
        /*0004*/ 	.byte	0x47, 0x50, 0x55, 0x3a, 0x20, 0x52, 0x65, 0x61, 0x64, 0x69, 0x6e, 0x67, 0x20, 0x63, 0x6f, 0x6e
        /*0014*/ 	.byte	0x73, 0x74, 0x61, 0x6e, 0x74, 0x20, 0x6d, 0x65, 0x6d, 0x6f, 0x72, 0x79, 0x20, 0x2d, 0x2d, 0x3e
        /*0024*/ 	.byte	0x20, 0x25, 0x78, 0x0a, 0x00
	.type		$str$1,@object
	.size		$str$1,(.L_3 - $str$1)
$str$1:
        /*0029*/ 	.byte	0x47, 0x50, 0x55, 0x3a, 0x20, 0x52, 0x65, 0x61, 0x64, 0x69, 0x6e, 0x67, 0x20, 0x67, 0x6c, 0x6f
        /*0039*/ 	.byte	0x62, 0x61, 0x6c, 0x20, 0x6d, 0x65, 0x6d, 0x6f, 0x72, 0x79, 0x20, 0x2d, 0x2d, 0x3e, 0x20, 0x25
        /*0049*/ 	.byte	0x64, 0x20, 0x25, 0x78, 0x0a, 0x00
.L_3:


//--------------------- .nv.shared.reserved.0     --------------------------
	.section	.nv.shared.reserved.0,"aw",@nobits
	.weak		__nv_reservedSMEM_offset_0_alias
	.size		__nv_reservedSMEM_offset_0_alias, 0, 64
	.other		__nv_reservedSMEM_offset_0_alias,@"STO_CUDA_RESERVED_SHARED STV_DEFAULT"
__nv_reservedSMEM_offset_0_alias:
	.zero		0
	.zero		64


//--------------------- .nv.constant0._Z17WriteGlobalMemoryPi --------------------------
	.section	.nv.constant0._Z17WriteGlobalMemoryPi,"a",@progbits
	.sectionflags	@""
	.align	4
.nv.constant0._Z17WriteGlobalMemoryPi:
	.zero		904


//--------------------- .nv.constant0._Z16ReadGlobalMemoryPKi --------------------------
	.section	.nv.constant0._Z16ReadGlobalMemoryPKi,"a",@progbits
	.sectionflags	@""
	.align	4
.nv.constant0._Z16ReadGlobalMemoryPKi:
	.zero		904


//--------------------- .nv.constant0._Z18ReadConstantMemoryv --------------------------
	.section	.nv.constant0._Z18ReadConstantMemoryv,"a",@progbits
	.sectionflags	@""
	.align	4
.nv.constant0._Z18ReadConstantMemoryv:
	.zero		896


//--------------------- SYMBOLS --------------------------

	.type		.nv.reservedSmem.offset0,@object
	.size		.nv.reservedSmem.offset0,0x4
	.type		vprintf,@function
